	.headerflags	@"EF_CUDA_TEXMODE_UNIFIED EF_CUDA_64BIT_ADDRESS EF_CUDA_ACCELERATORS EF_CUDA_SM90 EF_CUDA_VIRTUAL_SM(EF_CUDA_SM90)"
	.elftype	@"ET_EXEC"


//--------------------- .nv.info                  --------------------------
	.section	.nv.info,"",@"SHT_CUDA_INFO"
	.align	4


	//----- nvinfo : EIATTR_REGCOUNT
	.align		4
        /*0000*/ 	.byte	0x04, 0x2f
        /*0002*/ 	.short	(.L_1 - .L_0)
	.align		4
.L_0:
        /*0004*/ 	.word	index@(triton_poi_fused__to_copy_16)
        /*0008*/ 	.word	0x0000000a


	//----- nvinfo : EIATTR_MIN_STACK_SIZE
	.align		4
.L_1:
        /*000c*/ 	.byte	0x04, 0x12
        /*000e*/ 	.short	(.L_3 - .L_2)
	.align		4
.L_2:
        /*0010*/ 	.word	index@(triton_poi_fused__to_copy_16)
        /*0014*/ 	.word	0x00000000


	//----- nvinfo : EIATTR_FRAME_SIZE
	.align		4
.L_3:
        /*0018*/ 	.byte	0x04, 0x11
        /*001a*/ 	.short	(.L_5 - .L_4)
	.align		4
.L_4:
        /*001c*/ 	.word	index@(triton_poi_fused__to_copy_16)
        /*0020*/ 	.word	0x00000000


	//----- nvinfo : EIATTR_MIN_STACK_SIZE
	.align		4
.L_5:
        /*0024*/ 	.byte	0x04, 0x12
        /*0026*/ 	.short	(.L_7 - .L_6)
	.align		4
.L_6:
        /*0028*/ 	.word	index@(triton_poi_fused__to_copy_16)
        /*002c*/ 	.word	0x00000000
.L_7:


//--------------------- .nv.info.triton_poi_fused__to_copy_16 --------------------------
	.section	.nv.info.triton_poi_fused__to_copy_16,"",@"SHT_CUDA_INFO"
	.sectionflags	@""
	.align	4


	//----- nvinfo : EIATTR_CUDA_API_VERSION
	.align		4
        /*0000*/ 	.byte	0x04, 0x37
        /*0002*/ 	.short	(.L_9 - .L_8)
.L_8:
        /*0004*/ 	.word	0x0000007c


	//----- nvinfo : EIATTR_KPARAM_INFO
	.align		4
.L_9:
        /*0008*/ 	.byte	0x04, 0x17
        /*000a*/ 	.short	(.L_11 - .L_10)
.L_10:
        /*000c*/ 	.word	0x00000000
        /*0010*/ 	.short	0x0001
        /*0012*/ 	.short	0x0008
        /*0014*/ 	.byte	0x00, 0xf0, 0x11, 0x00


	//----- nvinfo : EIATTR_KPARAM_INFO
	.align		4
.L_11:
        /*0018*/ 	.byte	0x04, 0x17
        /*001a*/ 	.short	(.L_13 - .L_12)
.L_12:
        /*001c*/ 	.word	0x00000000
        /*0020*/ 	.short	0x0000
        /*0022*/ 	.short	0x0000
        /*0024*/ 	.byte	0x00, 0xf4, 0x21, 0x00


	//----- nvinfo : EIATTR_SPARSE_MMA_MASK
	.align		4
.L_13:
        /*0028*/ 	.byte	0x03, 0x50
        /*002a*/ 	.short	0x0000


	//----- nvinfo : EIATTR_MAXREG_COUNT
	.align		4
        /*002c*/ 	.byte	0x03, 0x1b
        /*002e*/ 	.short	0x00ff


	//----- nvinfo : EIATTR_EXIT_INSTR_OFFSETS
	.align		4
        /*0030*/ 	.byte	0x04, 0x1c
        /*0032*/ 	.short	(.L_15 - .L_14)


	//   ....[0]....
.L_14:
        /*0034*/ 	.word	0x00000100


	//   ....[1]....
        /*0038*/ 	.word	0x00000130


	//----- nvinfo : EIATTR_REQNTID
	.align		4
.L_15:
        /*003c*/ 	.byte	0x04, 0x10
        /*003e*/ 	.short	(.L_17 - .L_16)
.L_16:
        /*0040*/ 	.word	0x00000020
        /*0044*/ 	.word	0x00000001
        /*0048*/ 	.word	0x00000001


	//----- nvinfo : EIATTR_CBANK_PARAM_SIZE
	.align		4
.L_17:
        /*004c*/ 	.byte	0x03, 0x19
        /*004e*/ 	.short	0x000c


	//----- nvinfo : EIATTR_PARAM_CBANK
	.align		4
        /*0050*/ 	.byte	0x04, 0x0a
        /*0052*/ 	.short	(.L_19 - .L_18)
	.align		4
.L_18:
        /*0054*/ 	.word	index@(.nv.constant0.triton_poi_fused__to_copy_16)
        /*0058*/ 	.short	0x0210
        /*005a*/ 	.short	0x000c


	//----- nvinfo : EIATTR_SW_WAR
	.align		4
.L_19:
        /*005c*/ 	.byte	0x04, 0x36
        /*005e*/ 	.short	(.L_21 - .L_20)
.L_20:
        /*0060*/ 	.word	0x00000008
.L_21:


//--------------------- .nv.callgraph             --------------------------
	.section	.nv.callgraph,"",@"SHT_CUDA_CALLGRAPH"
	.align	4
	.sectionentsize	8
	.align		4
        /*0000*/ 	.word	0x00000000
	.align		4
        /*0004*/ 	.word	0xffffffff
	.align		4
        /*0008*/ 	.word	0x00000000
	.align		4
        /*000c*/ 	.word	0xfffffffe
	.align		4
        /*0010*/ 	.word	0x00000000
	.align		4
        /*0014*/ 	.word	0xfffffffd
	.align		4
        /*0018*/ 	.word	0x00000000
	.align		4
        /*001c*/ 	.word	0xfffffffc


//--------------------- .text.triton_poi_fused__to_copy_16 --------------------------
	.section	.text.triton_poi_fused__to_copy_16,"ax",@progbits
	.align	128
        .global         triton_poi_fused__to_copy_16
        .type           triton_poi_fused__to_copy_16,@function
        .size           triton_poi_fused__to_copy_16,(.L_x_1 - triton_poi_fused__to_copy_16)
        .other          triton_poi_fused__to_copy_16,@"STO_CUDA_ENTRY STV_DEFAULT"
triton_poi_fused__to_copy_16:
.text.triton_poi_fused__to_copy_16:
[----:B------:R-:W0:Y:S02]  /*0000*/  LDC R1, c[0x0][0x28] ;  /* 0x00000a00ff017b82 */ /* 0x000e240000000800 */
[----:B------:R-:W1:Y:S01]  /*0010*/  S2R R6, SR_TID.X ;  /* 0x0000000000067919 */ /* 0x000e620000002100 */
[----:B------:R-:W-:Y:S01]  /*0020*/  IMAD.MOV.U32 R7, RZ, RZ, 0x3fc00000 ;  /* 0x3fc00000ff077424 */ /* 0x000fe200078e00ff */
[----:B------:R-:W2:Y:S01]  /*0030*/  LDC.64 R2, c[0x0][0x210] ;  /* 0x00008400ff027b82 */ /* 0x000ea20000000a00 */
[----:B------:R-:W3:Y:S01]  /*0040*/  S2R R5, SR_CTAID.X ;  /* 0x0000000000057919 */ /* 0x000ee20000002500 */
[C---:B-1----:R-:W-:Y:S02]  /*0050*/  LOP3.LUT R0, R6.reuse, 0x3, RZ, 0xc0, !PT ;  /* 0x0000000306007812 */ /* 0x042fe400078ec0ff */
[----:B------:R-:W-:-:S03]  /*0060*/  LOP3.LUT P0, RZ, R6, 0x1c, RZ, 0xc0, !PT ;  /* 0x0000001c06ff7812 */ /* 0x000fc6000780c0ff */
[----:B---3--:R-:W-:-:S04]  /*0070*/  IMAD R5, R5, 0x4, R0 ;  /* 0x0000000405057824 */ /* 0x008fc800078e0200 */
[C---:B--2---:R-:W-:Y:S01]  /*0080*/  IMAD.WIDE R2, R5.reuse, 0x8, R2 ;  /* 0x0000000805027825 */ /* 0x044fe200078e0202 */
[----:B------:R-:W-:Y:S02]  /*0090*/  I2FP.F32.S32 R0, R5 ;  /* 0x0000000500007245 */ /* 0x000fe40000201400 */
[----:B------:R-:W-:-:S03]  /*00a0*/  ISETP.LT.AND P0, PT, R5, 0x4, !P0 ;  /* 0x000000040500780c */ /* 0x000fc60004701270 */
[----:B------:R-:W-:-:S04]  /*00b0*/  FADD R0, R0, 0.5 ;  /* 0x3f00000000007421 */ /* 0x000fc80000000000 */
[----:B------:R-:W-:-:S05]  /*00c0*/  FFMA R0, R0, R7, -0.5 ;  /* 0xbf00000000007423 */ /* 0x000fca0000000007 */
[----:B------:R-:W-:-:S04]  /*00d0*/  FMNMX R0, RZ, R0, !PT ;  /* 0x00000000ff007209 */ /* 0x000fc80007800000 */
[----:B------:R-:W1:Y:S02]  /*00e0*/  F2I.TRUNC.NTZ R4, R0 ;  /* 0x0000000000047305 */ /* 0x000e64000020f100 */
[----:B-1----:R-:W-:Y:S01]  /*00f0*/  SHF.R.S32.HI R5, RZ, 0x1f, R4 ;  /* 0x0000001fff057819 */ /* 0x002fe20000011404 */
[----:B------:R-:W-:Y:S06]  /*0100*/  @!P0 EXIT ;  /* 0x000000000000894d */ /* 0x000fec0003800000 */
[----:B------:R-:W-:Y:S02]  /*0110*/  ULDC.64 UR4, c[0x0][0x208] ;  /* 0x0000820000047ab9 */ /* 0x000fe40000000a00 */
[----:B------:R-:W-:Y:S01]  /*0120*/  STG.E.64 desc[UR4][R2.64], R4 ;  /* 0x0000000402007986 */ /* 0x000fe2000c101b04 */
[----:B------:R-:W-:Y:S05]  /*0130*/  EXIT ;  /* 0x000000000000794d */ /* 0x000fea0003800000 */
.L_x_0:
[----:B------:R-:W-:-:S00]  /*0140*/  BRA `(.L_x_0) ;  /* 0xfffffffc00fc7947 */ /* 0x000fc0000383ffff */
[----:B------:R-:W-:-:S00]  /*0150*/  NOP ;  /* 0x0000000000007918 */ /* 0x000fc00000000000 */
        /* <DEDUP_REMOVED lines=10> */
.L_x_1:


//--------------------- .nv.constant0.triton_poi_fused__to_copy_16 --------------------------
	.section	.nv.constant0.triton_poi_fused__to_copy_16,"a",@progbits
	.sectionflags	@""
	.align	4
.nv.constant0.triton_poi_fused__to_copy_16:
	.zero		540
